//
// Generated by NVIDIA NVVM Compiler
//
// Compiler Build ID: CL-36424714
// Cuda compilation tools, release 13.0, V13.0.88
// Based on NVVM 20.0.0
//

.version 9.0
.target sm_100
.address_size 64

	// .globl	_Z15flashmla_decodePK6__halfS1_S1_PS_PKiiii

.visible .entry _Z15flashmla_decodePK6__halfS1_S1_PS_PKiiii(
	.param .u64 .ptr .align 1 _Z15flashmla_decodePK6__halfS1_S1_PS_PKiiii_param_0,
	.param .u64 .ptr .align 1 _Z15flashmla_decodePK6__halfS1_S1_PS_PKiiii_param_1,
	.param .u64 .ptr .align 1 _Z15flashmla_decodePK6__halfS1_S1_PS_PKiiii_param_2,
	.param .u64 .ptr .align 1 _Z15flashmla_decodePK6__halfS1_S1_PS_PKiiii_param_3,
	.param .u64 .ptr .align 1 _Z15flashmla_decodePK6__halfS1_S1_PS_PKiiii_param_4,
	.param .u32 _Z15flashmla_decodePK6__halfS1_S1_PS_PKiiii_param_5,
	.param .u32 _Z15flashmla_decodePK6__halfS1_S1_PS_PKiiii_param_6,
	.param .u32 _Z15flashmla_decodePK6__halfS1_S1_PS_PKiiii_param_7
)
{
	.reg .pred 	%p<14>;
	.reg .b16 	%rs<72>;
	.reg .b32 	%r<35>;
	.reg .b32 	%f<24>;
	.reg .b64 	%rd<31>;

	ld.param.u64 	%rd7, [_Z15flashmla_decodePK6__halfS1_S1_PS_PKiiii_param_0];
	ld.param.u64 	%rd8, [_Z15flashmla_decodePK6__halfS1_S1_PS_PKiiii_param_1];
	ld.param.u64 	%rd9, [_Z15flashmla_decodePK6__halfS1_S1_PS_PKiiii_param_2];
	ld.param.u64 	%rd10, [_Z15flashmla_decodePK6__halfS1_S1_PS_PKiiii_param_3];
	ld.param.u64 	%rd11, [_Z15flashmla_decodePK6__halfS1_S1_PS_PKiiii_param_4];
	ld.param.u32 	%r16, [_Z15flashmla_decodePK6__halfS1_S1_PS_PKiiii_param_5];
	ld.param.u32 	%r17, [_Z15flashmla_decodePK6__halfS1_S1_PS_PKiiii_param_6];
	ld.param.u32 	%r18, [_Z15flashmla_decodePK6__halfS1_S1_PS_PKiiii_param_7];
	mov.u32 	%r34, %tid.x;
	setp.ge.u32 	%p1, %r34, %r17;
	@%p1 bra 	$L__BB0_19;
	mov.u32 	%r19, %ctaid.x;
	div.u32 	%r20, %r19, %r16;
	mul.lo.s32 	%r21, %r20, %r16;
	sub.s32 	%r22, %r19, %r21;
	cvta.to.global.u64 	%rd12, %rd11;
	mul.lo.s32 	%r23, %r19, %r17;
	cvt.s64.s32 	%rd1, %r23;
	mul.lo.s32 	%r24, %r20, %r18;
	cvt.s64.s32 	%rd13, %r24;
	mul.lo.s32 	%r25, %r22, %r17;
	cvt.s64.s32 	%rd14, %r25;
	add.s64 	%rd2, %rd14, %rd13;
	mov.f32 	%f6, 0f00000000;
	// begin inline asm
	{  cvt.rn.f16.f32 %rs23, %f6;}

	// end inline asm
	mul.wide.u32 	%rd15, %r20, 4;
	add.s64 	%rd16, %rd12, %rd15;
	ld.global.nc.u32 	%r2, [%rd16];
	setp.lt.s32 	%p2, %r2, 1;
	mov.u16 	%rs70, %rs23;
	mov.u16 	%rs62, %rs23;
	@%p2 bra 	$L__BB0_13;
	mul.lo.s32 	%r3, %r17, %r16;
	mov.u32 	%r4, %ntid.x;
	cvt.rn.f32.s32 	%f11, %r17;
	sqrt.rn.f32 	%f7, %f11;
	// begin inline asm
	{  cvt.rn.f16.f32 %rs24, %f7;}

	// end inline asm
	// begin inline asm
	{  cvt.f32.f16 %f8, %rs24;}

	// end inline asm
	// begin inline asm
	{rcp.approx.ftz.f32 %f9, %f8;
}
	// end inline asm
	neg.f32 	%f2, %f8;
	cvta.to.global.u64 	%rd3, %rd9;
	cvta.to.global.u64 	%rd4, %rd7;
	cvta.to.global.u64 	%rd5, %rd8;
	mov.b32 	%r31, 0;
	mov.u16 	%rs62, %rs23;
	mov.u16 	%rs70, %rs23;
$L__BB0_3:
	setp.ge.s32 	%p3, %r34, %r17;
	mov.u16 	%rs67, %rs23;
	@%p3 bra 	$L__BB0_6;
	mul.lo.s32 	%r6, %r3, %r31;
	mov.u32 	%r32, %r34;
	mov.u16 	%rs67, %rs23;
$L__BB0_5:
	cvt.s64.s32 	%rd17, %r32;
	add.s64 	%rd18, %rd17, %rd1;
	shl.b64 	%rd19, %rd18, 1;
	add.s64 	%rd20, %rd4, %rd19;
	ld.global.nc.u16 	%rs27, [%rd20];
	add.s32 	%r27, %r32, %r6;
	cvt.s64.s32 	%rd21, %r27;
	add.s64 	%rd22, %rd2, %rd21;
	shl.b64 	%rd23, %rd22, 1;
	add.s64 	%rd24, %rd5, %rd23;
	ld.global.nc.u16 	%rs28, [%rd24];
	// begin inline asm
	{fma.rn.f16 %rs67,%rs27,%rs28,%rs67;
}
	// end inline asm
	add.s32 	%r32, %r32, %r4;
	setp.lt.s32 	%p4, %r32, %r17;
	@%p4 bra 	$L__BB0_5;
$L__BB0_6:
	// begin inline asm
	{  cvt.f32.f16 %f12, %rs67;}

	// end inline asm
	mul.f32 	%f13, %f12, %f9;
	// begin inline asm
	{  cvt.rn.f16.f32 %rs68, %f13;}

	// end inline asm
	// begin inline asm
	{abs.f16 %rs32,%rs68;
}
	// end inline asm
	mov.b16 	%rs36, 143;
	// begin inline asm
	{ .reg .pred __$temp3;
  setp.lt.f16  __$temp3, %rs32, %rs36;
  selp.u16 %rs34, 1, 0, __$temp3;}
	// end inline asm
	setp.eq.s16 	%p5, %rs34, 0;
	@%p5 bra 	$L__BB0_9;
	// begin inline asm
	{ .reg .pred __$temp3;
  setp.lt.f16  __$temp3, %rs23, %rs32;
  selp.u16 %rs37, 1, 0, __$temp3;}
	// end inline asm
	setp.eq.s16 	%p6, %rs37, 0;
	@%p6 bra 	$L__BB0_9;
	fma.rn.f32 	%f15, %f2, %f13, %f12;
	fma.rn.f32 	%f14, %f9, %f15, %f13;
	// begin inline asm
	{  cvt.rn.f16.f32 %rs68, %f14;}

	// end inline asm
$L__BB0_9:
	setp.ge.s32 	%p7, %r34, %r17;
	// begin inline asm
	{.reg.b32         f, C, nZ;       
 .reg.b16         h,r;            
  mov.b16         h,%rs68;           
  cvt.f32.f16     f,h;            
  mov.b32         C, 0x3fb8aa3bU; 
  mov.b32         nZ, 0x80000000U;
  fma.rn.f32      f,f,C,nZ;       
  ex2.approx.ftz.f32  f,f;        
  cvt.rn.f16.f32      r,f;        
{.reg.b16 spc, ulp, p;
  mov.b16 spc,0X1F79U;
  mov.b16 ulp,0x9400U;
  set.eq.f16.f16 p,h, spc;
  fma.rn.f16 r,p,ulp,r;
}
{.reg.b16 spc, ulp, p;
  mov.b16 spc,0X25CFU;
  mov.b16 ulp,0x9400U;
  set.eq.f16.f16 p,h, spc;
  fma.rn.f16 r,p,ulp,r;
}
{.reg.b16 spc, ulp, p;
  mov.b16 spc,0XC13BU;
  mov.b16 ulp,0x0400U;
  set.eq.f16.f16 p,h, spc;
  fma.rn.f16 r,p,ulp,r;
}
{.reg.b16 spc, ulp, p;
  mov.b16 spc,0XC1EFU;
  mov.b16 ulp,0x0200U;
  set.eq.f16.f16 p,h, spc;
  fma.rn.f16 r,p,ulp,r;
}
  mov.b16         %rs41,r;           
}
	// end inline asm
	// begin inline asm
	{add.f16 %rs62,%rs62,%rs41;
}
	// end inline asm
	@%p7 bra 	$L__BB0_12;
	mul.lo.s32 	%r10, %r3, %r31;
	mov.u32 	%r33, %r34;
$L__BB0_11:
	add.s32 	%r28, %r33, %r10;
	cvt.s64.s32 	%rd25, %r28;
	add.s64 	%rd26, %rd2, %rd25;
	shl.b64 	%rd27, %rd26, 1;
	add.s64 	%rd28, %rd3, %rd27;
	ld.global.nc.u16 	%rs48, [%rd28];
	// begin inline asm
	{fma.rn.f16 %rs70,%rs41,%rs48,%rs70;
}
	// end inline asm
	add.s32 	%r33, %r33, %r4;
	setp.lt.s32 	%p8, %r33, %r17;
	@%p8 bra 	$L__BB0_11;
$L__BB0_12:
	add.s32 	%r31, %r31, 1;
	setp.eq.s32 	%p9, %r31, %r2;
	@%p9 bra 	$L__BB0_13;
	bra.uni 	$L__BB0_3;
$L__BB0_13:
	setp.ge.s32 	%p10, %r34, %r17;
	@%p10 bra 	$L__BB0_19;
	// begin inline asm
	{  cvt.f32.f16 %f16, %rs70;}

	// end inline asm
	// begin inline asm
	{  cvt.f32.f16 %f17, %rs62;}

	// end inline asm
	// begin inline asm
	{rcp.approx.ftz.f32 %f18, %f17;
}
	// end inline asm
	mul.f32 	%f20, %f16, %f18;
	// begin inline asm
	{  cvt.rn.f16.f32 %rs52, %f20;}

	// end inline asm
	// begin inline asm
	{abs.f16 %rs53,%rs52;
}
	// end inline asm
	mov.b16 	%rs57, 143;
	// begin inline asm
	{ .reg .pred __$temp3;
  setp.lt.f16  __$temp3, %rs53, %rs57;
  selp.u16 %rs55, 1, 0, __$temp3;}
	// end inline asm
	neg.f32 	%f21, %f17;
	fma.rn.f32 	%f22, %f21, %f20, %f16;
	fma.rn.f32 	%f3, %f18, %f22, %f20;
	mov.u32 	%r7, %ntid.x;
	cvta.to.global.u64 	%rd6, %rd10;
	cvt.u32.u64 	%r29, %rd1;
$L__BB0_15:
	setp.eq.s16 	%p11, %rs55, 0;
	mov.u16 	%rs71, %rs52;
	@%p11 bra 	$L__BB0_18;
	// begin inline asm
	{ .reg .pred __$temp3;
  setp.lt.f16  __$temp3, %rs23, %rs53;
  selp.u16 %rs58, 1, 0, __$temp3;}
	// end inline asm
	setp.eq.s16 	%p12, %rs58, 0;
	@%p12 bra 	$L__BB0_18;
	// begin inline asm
	{  cvt.rn.f16.f32 %rs71, %f3;}

	// end inline asm
$L__BB0_18:
	add.s32 	%r30, %r34, %r29;
	mul.wide.s32 	%rd29, %r30, 2;
	add.s64 	%rd30, %rd6, %rd29;
	st.global.u16 	[%rd30], %rs71;
	add.s32 	%r34, %r34, %r7;
	setp.lt.s32 	%p13, %r34, %r17;
	@%p13 bra 	$L__BB0_15;
$L__BB0_19:
	ret;

}


// ===== COMPILED SASS (sm_100) =====

	.target	sm_100

	.elftype	@"ET_EXEC"


//--------------------- .note.nv.tkinfo           --------------------------
	.section	.note.nv.tkinfo,"",@"SHT_NOTE"
	.sectionflags	@"SHF_NOTE_NV_TKINFO"
	.tkinfo
        /*0018*/ 	.word	0x00000002
        /*0030*/ 	.string	""
        /*0030*/ 	.string	"ptxas"
        /*0030*/ 	.string	"Cuda compilation tools, release 13.0, V13.0.88"
        /*0030*/ 	.string	"Build cuda_13.0.r13.0/compiler.36424714_0"
        /*0030*/ 	.string	"-arch sm_100 -m 64 "



//--------------------- .note.nv.cuinfo           --------------------------
	.section	.note.nv.cuinfo,"",@"SHT_NOTE"
	.sectionflags	@"SHF_NOTE_NV_CUINFO"
        /*0018*/ 	.short	0x0002
        /*001a*/ 	.short	0x0064
        /*001c*/ 	.short	0x0082
	.zero		2


//--------------------- .nv.info                  --------------------------
	.section	.nv.info,"",@"SHT_CUDA_INFO"
	.align	4


	//----- nvinfo : EIATTR_REGCOUNT
	.align		4
        /*0000*/ 	.byte	0x04, 0x2f
        /*0002*/ 	.short	(.L_1 - .L_0)
	.align		4
.L_0:
        /*0004*/ 	.word	index@(_Z15flashmla_decodePK6__halfS1_S1_PS_PKiiii)
        /*0008*/ 	.word	0x00000017


	//----- nvinfo : EIATTR_FRAME_SIZE
	.align		4
.L_1:
        /*000c*/ 	.byte	0x04, 0x11
        /*000e*/ 	.short	(.L_3 - .L_2)
	.align		4
.L_2:
        /*0010*/ 	.word	index@($__internal_0_$__cuda_sm20_sqrt_rn_f32_slowpath)
        /*0014*/ 	.word	0x00000000


	//----- nvinfo : EIATTR_FRAME_SIZE
	.align		4
.L_3:
        /*0018*/ 	.byte	0x04, 0x11
        /*001a*/ 	.short	(.L_5 - .L_4)
	.align		4
.L_4:
        /*001c*/ 	.word	index@(_Z15flashmla_decodePK6__halfS1_S1_PS_PKiiii)
        /*0020*/ 	.word	0x00000000


	//----- nvinfo : EIATTR_MIN_STACK_SIZE
	.align		4
.L_5:
        /*0024*/ 	.byte	0x04, 0x12
        /*0026*/ 	.short	(.L_7 - .L_6)
	.align		4
.L_6:
        /*0028*/ 	.word	index@(_Z15flashmla_decodePK6__halfS1_S1_PS_PKiiii)
        /*002c*/ 	.word	0x00000000
.L_7:


//--------------------- .nv.compat                --------------------------
	.section	.nv.compat,"",@"SHT_CUDA_COMPAT_INFO"
	.align	4
        /*0000*/ 	.byte	0x02, 0x09, 0x00, 0x00, 0x02, 0x02, 0x01, 0x00, 0x02, 0x05, 0x05, 0x00, 0x03, 0x07, 0x01, 0x01
        /*0010*/ 	.byte	0x02, 0x03, 0x00, 0x00, 0x02, 0x06, 0x01, 0x00, 0x04, 0x0b, 0x08, 0x00, 0x01, 0x00, 0x00, 0x00
        /*0020*/ 	.byte	0x00, 0x00, 0x00, 0x00


//--------------------- .nv.info._Z15flashmla_decodePK6__halfS1_S1_PS_PKiiii --------------------------
	.section	.nv.info._Z15flashmla_decodePK6__halfS1_S1_PS_PKiiii,"",@"SHT_CUDA_INFO"
	.sectionflags	@""
	.align	4


	//----- nvinfo : EIATTR_CUDA_API_VERSION
	.align		4
        /*0000*/ 	.byte	0x04, 0x37
        /*0002*/ 	.short	(.L_9 - .L_8)
.L_8:
        /*0004*/ 	.word	0x00000082


	//----- nvinfo : EIATTR_KPARAM_INFO
	.align		4
.L_9:
        /*0008*/ 	.byte	0x04, 0x17
        /*000a*/ 	.short	(.L_11 - .L_10)
.L_10:
        /*000c*/ 	.word	0x00000000
        /*0010*/ 	.short	0x0007
        /*0012*/ 	.short	0x0030
        /*0014*/ 	.byte	0x00, 0xf0, 0x11, 0x00


	//----- nvinfo : EIATTR_KPARAM_INFO
	.align		4
.L_11:
        /*0018*/ 	.byte	0x04, 0x17
        /*001a*/ 	.short	(.L_13 - .L_12)
.L_12:
        /*001c*/ 	.word	0x00000000
        /*0020*/ 	.short	0x0006
        /*0022*/ 	.short	0x002c
        /*0024*/ 	.byte	0x00, 0xf0, 0x11, 0x00


	//----- nvinfo : EIATTR_KPARAM_INFO
	.align		4
.L_13:
        /*0028*/ 	.byte	0x04, 0x17
        /*002a*/ 	.short	(.L_15 - .L_14)
.L_14:
        /*002c*/ 	.word	0x00000000
        /*0030*/ 	.short	0x0005
        /*0032*/ 	.short	0x0028
        /*0034*/ 	.byte	0x00, 0xf0, 0x11, 0x00


	//----- nvinfo : EIATTR_KPARAM_INFO
	.align		4
.L_15:
        /*0038*/ 	.byte	0x04, 0x17
        /*003a*/ 	.short	(.L_17 - .L_16)
.L_16:
        /*003c*/ 	.word	0x00000000
        /*0040*/ 	.short	0x0004
        /*0042*/ 	.short	0x0020
        /*0044*/ 	.byte	0x00, 0xf5, 0x21, 0x00


	//----- nvinfo : EIATTR_KPARAM_INFO
	.align		4
.L_17:
        /*0048*/ 	.byte	0x04, 0x17
        /*004a*/ 	.short	(.L_19 - .L_18)
.L_18:
        /*004c*/ 	.word	0x00000000
        /*0050*/ 	.short	0x0003
        /*0052*/ 	.short	0x0018
        /*0054*/ 	.byte	0x00, 0xf5, 0x21, 0x00


	//----- nvinfo : EIATTR_KPARAM_INFO
	.align		4
.L_19:
        /*0058*/ 	.byte	0x04, 0x17
        /*005a*/ 	.short	(.L_21 - .L_20)
.L_20:
        /*005c*/ 	.word	0x00000000
        /*0060*/ 	.short	0x0002
        /*0062*/ 	.short	0x0010
        /*0064*/ 	.byte	0x00, 0xf5, 0x21, 0x00


	//----- nvinfo : EIATTR_KPARAM_INFO
	.align		4
.L_21:
        /*0068*/ 	.byte	0x04, 0x17
        /*006a*/ 	.short	(.L_23 - .L_22)
.L_22:
        /*006c*/ 	.word	0x00000000
        /*0070*/ 	.short	0x0001
        /*0072*/ 	.short	0x0008
        /*0074*/ 	.byte	0x00, 0xf5, 0x21, 0x00


	//----- nvinfo : EIATTR_KPARAM_INFO
	.align		4
.L_23:
        /*0078*/ 	.byte	0x04, 0x17
        /*007a*/ 	.short	(.L_25 - .L_24)
.L_24:
        /*007c*/ 	.word	0x00000000
        /*0080*/ 	.short	0x0000
        /*0082*/ 	.short	0x0000
        /*0084*/ 	.byte	0x00, 0xf5, 0x21, 0x00


	//----- nvinfo : EIATTR_SPARSE_MMA_MASK
	.align		4
.L_25:
        /*0088*/ 	.byte	0x03, 0x50
        /*008a*/ 	.short	0x0000


	//----- nvinfo : EIATTR_MAXREG_COUNT
	.align		4
        /*008c*/ 	.byte	0x03, 0x1b
        /*008e*/ 	.short	0x00ff


	//----- nvinfo : EIATTR_MERCURY_ISA_VERSION
	.align		4
        /*0090*/ 	.byte	0x03, 0x5f
        /*0092*/ 	.short	0x0101


	//----- nvinfo : EIATTR_VRC_CTA_INIT_COUNT
	.align		4
        /*0094*/ 	.byte	0x02, 0x4a
	.zero		1
	.zero		1


	//----- nvinfo : EIATTR_EXIT_INSTR_OFFSETS
	.align		4
        /*0098*/ 	.byte	0x04, 0x1c
        /*009a*/ 	.short	(.L_27 - .L_26)


	//   ....[0]....
.L_26:
        /*009c*/ 	.word	0x00000040


	//   ....[1]....
        /*00a0*/ 	.word	0x00000890


	//   ....[2]....
        /*00a4*/ 	.word	0x00000a00


	//----- nvinfo : EIATTR_CRS_STACK_SIZE
	.align		4
.L_27:
        /*00a8*/ 	.byte	0x04, 0x1e
        /*00aa*/ 	.short	(.L_29 - .L_28)
.L_28:
        /*00ac*/ 	.word	0x00000000


	//----- nvinfo : EIATTR_CBANK_PARAM_SIZE
	.align		4
.L_29:
        /*00b0*/ 	.byte	0x03, 0x19
        /*00b2*/ 	.short	0x0034


	//----- nvinfo : EIATTR_PARAM_CBANK
	.align		4
        /*00b4*/ 	.byte	0x04, 0x0a
        /*00b6*/ 	.short	(.L_31 - .L_30)
	.align		4
.L_30:
        /*00b8*/ 	.word	index@(.nv.constant0._Z15flashmla_decodePK6__halfS1_S1_PS_PKiiii)
        /*00bc*/ 	.short	0x0380
        /*00be*/ 	.short	0x0034


	//----- nvinfo : EIATTR_SW_WAR
	.align		4
.L_31:
        /*00c0*/ 	.byte	0x04, 0x36
        /*00c2*/ 	.short	(.L_33 - .L_32)
.L_32:
        /*00c4*/ 	.word	0x00000008
.L_33:


//--------------------- .nv.callgraph             --------------------------
	.section	.nv.callgraph,"",@"SHT_CUDA_CALLGRAPH"
	.align	4
	.sectionentsize	8
	.align		4
        /*0000*/ 	.word	0x00000000
	.align		4
        /*0004*/ 	.word	0xffffffff
	.align		4
        /*0008*/ 	.word	0x00000000
	.align		4
        /*000c*/ 	.word	0xfffffffe
	.align		4
        /*0010*/ 	.word	0x00000000
	.align		4
        /*0014*/ 	.word	0xfffffffd
	.align		4
        /*0018*/ 	.word	0x00000000
	.align		4
        /*001c*/ 	.word	0xfffffffc


//--------------------- .text._Z15flashmla_decodePK6__halfS1_S1_PS_PKiiii --------------------------
	.section	.text._Z15flashmla_decodePK6__halfS1_S1_PS_PKiiii,"ax",@progbits
	.align	128
        .global         _Z15flashmla_decodePK6__halfS1_S1_PS_PKiiii
        .type           _Z15flashmla_decodePK6__halfS1_S1_PS_PKiiii,@function
        .size           _Z15flashmla_decodePK6__halfS1_S1_PS_PKiiii,(.L_x_13 - _Z15flashmla_decodePK6__halfS1_S1_PS_PKiiii)
        .other          _Z15flashmla_decodePK6__halfS1_S1_PS_PKiiii,@"STO_CUDA_ENTRY STV_DEFAULT"
_Z15flashmla_decodePK6__halfS1_S1_PS_PKiiii:
.text._Z15flashmla_decodePK6__halfS1_S1_PS_PKiiii:
[----:B------:R-:W-:Y:S01]  /*0000*/  LDC R1, c[0x0][0x37c] ;  /* 0x0000df00ff017b82 */ /* 0x000fe20000000800 */
[----:B------:R-:W0:Y:S01]  /*0010*/  S2R R6, SR_TID.X ;  /* 0x0000000000067919 */ /* 0x000e220000002100 */
[----:B------:R-:W0:Y:S02]  /*0020*/  LDCU UR8, c[0x0][0x3ac] ;  /* 0x00007580ff0877ac */ /* 0x000e240008000800 */
[----:B0-----:R-:W-:-:S13]  /*0030*/  ISETP.GE.U32.AND P0, PT, R6, UR8, PT ;  /* 0x0000000806007c0c */ /* 0x001fda000bf06070 */
[----:B------:R-:W-:Y:S05]  /*0040*/  @P0 EXIT ;  /* 0x000000000000094d */ /* 0x000fea0003800000 */
[----:B------:R-:W0:Y:S01]  /*0050*/  LDCU UR4, c[0x0][0x3a8] ;  /* 0x00007500ff0477ac */ /* 0x000e220008000800 */
[----:B------:R-:W1:Y:S01]  /*0060*/  S2R R10, SR_CTAID.X ;  /* 0x00000000000a7919 */ /* 0x000e620000002500 */
[----:B------:R-:W2:Y:S01]  /*0070*/  LDC.64 R8, c[0x0][0x3a0] ;  /* 0x0000e800ff087b82 */ /* 0x000ea20000000a00 */
[----:B------:R-:W3:Y:S01]  /*0080*/  LDCU.64 UR6, c[0x0][0x358] ;  /* 0x00006b00ff0677ac */ /* 0x000ee20008000a00 */
[----:B------:R-:W4:Y:S01]  /*0090*/  LDCU UR5, c[0x0][0x3b0] ;  /* 0x00007600ff0577ac */ /* 0x000f220008000800 */
[----:B0-----:R-:W0:Y:S01]  /*00a0*/  I2F.U32.RP R0, UR4 ;  /* 0x0000000400007d06 */ /* 0x001e220008209000 */
[----:B------:R-:W-:-:S07]  /*00b0*/  ISETP.NE.U32.AND P2, PT, RZ, UR4, PT ;  /* 0x00000004ff007c0c */ /* 0x000fce000bf45070 */
[----:B0-----:R-:W0:Y:S02]  /*00c0*/  MUFU.RCP R0, R0 ;  /* 0x0000000000007308 */ /* 0x001e240000001000 */
[----:B0-----:R-:W-:-:S06]  /*00d0*/  VIADD R2, R0, 0xffffffe ;  /* 0x0ffffffe00027836 */ /* 0x001fcc0000000000 */
[----:B------:R0:W5:Y:S02]  /*00e0*/  F2I.FTZ.U32.TRUNC.NTZ R3, R2 ;  /* 0x0000000200037305 */ /* 0x000164000021f000 */
[----:B0-----:R-:W-:Y:S02]  /*00f0*/  IMAD.MOV.U32 R2, RZ, RZ, RZ ;  /* 0x000000ffff027224 */ /* 0x001fe400078e00ff */
[----:B-----5:R-:W-:-:S04]  /*0100*/  IMAD.MOV R5, RZ, RZ, -R3 ;  /* 0x000000ffff057224 */ /* 0x020fc800078e0a03 */
[----:B------:R-:W-:-:S04]  /*0110*/  IMAD R5, R5, UR4, RZ ;  /* 0x0000000405057c24 */ /* 0x000fc8000f8e02ff */
[----:B------:R-:W-:-:S06]  /*0120*/  IMAD.HI.U32 R3, R3, R5, R2 ;  /* 0x0000000503037227 */ /* 0x000fcc00078e0002 */
[----:B-1----:R-:W-:-:S04]  /*0130*/  IMAD.HI.U32 R5, R3, R10, RZ ;  /* 0x0000000a03057227 */ /* 0x002fc800078e00ff */
[----:B------:R-:W-:-:S04]  /*0140*/  IMAD.MOV R3, RZ, RZ, -R5 ;  /* 0x000000ffff037224 */ /* 0x000fc800078e0a05 */
[----:B------:R-:W-:-:S05]  /*0150*/  IMAD R0, R3, UR4, R10 ;  /* 0x0000000403007c24 */ /* 0x000fca000f8e020a */
[----:B------:R-:W-:-:S13]  /*0160*/  ISETP.GE.U32.AND P0, PT, R0, UR4, PT ;  /* 0x0000000400007c0c */ /* 0x000fda000bf06070 */
[----:B------:R-:W-:Y:S02]  /*0170*/  @P0 VIADD R0, R0, -UR4 ;  /* 0x8000000400000c36 */ /* 0x000fe40008000000 */
[----:B------:R-:W-:-:S03]  /*0180*/  @P0 VIADD R5, R5, 0x1 ;  /* 0x0000000105050836 */ /* 0x000fc60000000000 */
[----:B------:R-:W-:-:S13]  /*0190*/  ISETP.GE.U32.AND P1, PT, R0, UR4, PT ;  /* 0x0000000400007c0c */ /* 0x000fda000bf26070 */
[----:B------:R-:W-:Y:S02]  /*01a0*/  @P1 IADD3 R5, PT, PT, R5, 0x1, RZ ;  /* 0x0000000105051810 */ /* 0x000fe40007ffe0ff */
[----:B------:R-:W-:-:S05]  /*01b0*/  @!P2 LOP3.LUT R5, RZ, UR4, RZ, 0x33, !PT ;  /* 0x00000004ff05ac12 */ /* 0x000fca000f8e33ff */
[----:B--2---:R-:W-:-:S05]  /*01c0*/  IMAD.WIDE.U32 R8, R5, 0x4, R8 ;  /* 0x0000000405087825 */ /* 0x004fca00078e0008 */
[----:B---3--:R-:W2:Y:S01]  /*01d0*/  LDG.E.CONSTANT R3, desc[UR6][R8.64] ;  /* 0x0000000608037981 */ /* 0x008ea2000c1e9900 */
[----:B------:R-:W-:Y:S02]  /*01e0*/  IMAD.MOV R7, RZ, RZ, -R5 ;  /* 0x000000ffff077224 */ /* 0x000fe400078e0a05 */
[----:B----4-:R-:W-:Y:S02]  /*01f0*/  IMAD R5, R5, UR5, RZ ;  /* 0x0000000505057c24 */ /* 0x010fe4000f8e02ff */
[----:B------:R-:W-:Y:S01]  /*0200*/  IMAD R0, R7, UR4, R10 ;  /* 0x0000000407007c24 */ /* 0x000fe2000f8e020a */
[----:B------:R-:W-:Y:S01]  /*0210*/  PRMT R7, RZ, 0x7610, R7 ;  /* 0x00007610ff077816 */ /* 0x000fe20000000007 */
[----:B------:R-:W-:Y:S02]  /*0220*/  IMAD.MOV.U32 R2, RZ, RZ, R6 ;  /* 0x000000ffff027224 */ /* 0x000fe400078e0006 */
[----:B------:R-:W-:-:S05]  /*0230*/  IMAD R0, R0, UR8, RZ ;  /* 0x0000000800007c24 */ /* 0x000fca000f8e02ff */
[----:B------:R-:W-:Y:S02]  /*0240*/  SHF.R.S32.HI R12, RZ, 0x1f, R0 ;  /* 0x0000001fff0c7819 */ /* 0x000fe40000011400 */
[----:B------:R-:W-:-:S04]  /*0250*/  IADD3 R4, P1, PT, R5, R0, RZ ;  /* 0x0000000005047210 */ /* 0x000fc80007f3e0ff */
[----:B------:R-:W-:Y:S01]  /*0260*/  LEA.HI.X.SX32 R6, R5, R12, 0x1, P1 ;  /* 0x0000000c05067211 */ /* 0x000fe200008f0eff */
[----:B------:R-:W-:Y:S01]  /*0270*/  IMAD R5, R10, UR8, RZ ;  /* 0x000000080a057c24 */ /* 0x000fe2000f8e02ff */
[----:B------:R-:W-:Y:S02]  /*0280*/  PRMT R12, RZ, 0x7610, R12 ;  /* 0x00007610ff0c7816 */ /* 0x000fe4000000000c */
[----:B--2---:R-:W-:-:S13]  /*0290*/  ISETP.GE.AND P0, PT, R3, 0x1, PT ;  /* 0x000000010300780c */ /* 0x004fda0003f06270 */
[----:B------:R-:W-:Y:S05]  /*02a0*/  @!P0 BRA `(.L_x_0) ;  /* 0x0000000400748947 */ /* 0x000fea0003800000 */
[----:B------:R-:W-:Y:S01]  /*02b0*/  I2FP.F32.S32 R0, UR8 ;  /* 0x0000000800007c45 */ /* 0x000fe20008201400 */
[----:B------:R-:W0:Y:S03]  /*02c0*/  LDCU UR5, c[0x0][0x360] ;  /* 0x00006c00ff0577ac */ /* 0x000e260008000800 */
[----:B------:R1:W2:Y:S01]  /*02d0*/  MUFU.RSQ R7, R0 ;  /* 0x0000000000077308 */ /* 0x0002a20000001400 */
[----:B------:R-:W-:-:S05]  /*02e0*/  VIADD R8, R0, 0xf3000000 ;  /* 0xf300000000087836 */ /* 0x000fca0000000000 */
[----:B------:R-:W-:-:S13]  /*02f0*/  ISETP.GT.U32.AND P0, PT, R8, 0x727fffff, PT ;  /* 0x727fffff0800780c */ /* 0x000fda0003f04070 */
[----:B012---:R-:W-:Y:S05]  /*0300*/  @!P0 BRA `(.L_x_1) ;  /* 0x0000000000108947 */ /* 0x007fea0003800000 */
[----:B------:R-:W-:-:S07]  /*0310*/  MOV R10, 0x330 ;  /* 0x00000330000a7802 */ /* 0x000fce0000000f00 */
[----:B------:R-:W-:Y:S05]  /*0320*/  CALL.REL.NOINC `($__internal_0_$__cuda_sm20_sqrt_rn_f32_slowpath) ;  /* 0x0000000400b87944 */ /* 0x000fea0003c00000 */
[----:B------:R-:W-:Y:S01]  /*0330*/  IMAD.MOV.U32 R0, RZ, RZ, R7 ;  /* 0x000000ffff007224 */ /* 0x000fe200078e0007 */
[----:B------:R-:W-:Y:S06]  /*0340*/  BRA `(.L_x_2) ;  /* 0x0000000000107947 */ /* 0x000fec0003800000 */
.L_x_1:
[----:B------:R-:W-:Y:S01]  /*0350*/  FMUL.FTZ R9, R0, R7 ;  /* 0x0000000700097220 */ /* 0x000fe20000410000 */
[----:B------:R-:W-:-:S03]  /*0360*/  FMUL.FTZ R7, R7, 0.5 ;  /* 0x3f00000007077820 */ /* 0x000fc60000410000 */
[----:B------:R-:W-:-:S04]  /*0370*/  FFMA R0, -R9, R9, R0 ;  /* 0x0000000909007223 */ /* 0x000fc80000000100 */
[----:B------:R-:W-:-:S07]  /*0380*/  FFMA R0, R0, R7, R9 ;  /* 0x0000000700007223 */ /* 0x000fce0000000009 */
.L_x_2:
[----:B------:R-:W0:Y:S01]  /*0390*/  LDC.64 R8, c[0x0][0x3a8] ;  /* 0x0000ea00ff087b82 */ /* 0x000e220000000a00 */
[----:B------:R-:W-:Y:S01]  /*03a0*/  F2FP.F16.F32.PACK_AB R0, RZ, R0 ;  /* 0x00000000ff00723e */ /* 0x000fe200000000ff */
[----:B------:R-:W-:Y:S01]  /*03b0*/  UMOV UR4, URZ ;  /* 0x000000ff00047c82 */ /* 0x000fe20008000000 */
[----:B------:R-:W-:Y:S02]  /*03c0*/  PRMT R12, RZ, 0x7610, R12 ;  /* 0x00007610ff0c7816 */ /* 0x000fe4000000000c */
[----:B------:R-:W-:Y:S01]  /*03d0*/  PRMT R7, RZ, 0x7610, R7 ;  /* 0x00007610ff077816 */ /* 0x000fe20000000007 */
[----:B------:R-:W-:-:S04]  /*03e0*/  HADD2.F32 R13, -RZ, R0.H0_H0 ;  /* 0x20000000ff0d7230 */ /* 0x000fc80000004100 */
[----:B------:R1:W2:Y:S02]  /*03f0*/  MUFU.RCP R14, R13 ;  /* 0x0000000d000e7308 */ /* 0x0002a40000001000 */
[----:B012---:R-:W-:-:S07]  /*0400*/  IMAD R15, R9, R8, RZ ;  /* 0x00000008090f7224 */ /* 0x007fce00078e02ff */
.L_x_9:
[----:B------:R-:W0:Y:S01]  /*0410*/  LDCU UR8, c[0x0][0x3ac] ;  /* 0x00007580ff0877ac */ /* 0x000e220008000800 */
[----:B------:R-:W-:Y:S01]  /*0420*/  BSSY.RECONVERGENT B0, `(.L_x_3) ;  /* 0x0000018000007945 */ /* 0x000fe20003800200 */
[----:B------:R-:W-:Y:S01]  /*0430*/  PRMT R0, RZ, 0x7610, R0 ;  /* 0x00007610ff007816 */ /* 0x000fe20000000000 */
[----:B------:R-:W1:Y:S01]  /*0440*/  LDCU.128 UR12, c[0x0][0x380] ;  /* 0x00007000ff0c77ac */ /* 0x000e620008000c00 */
[----:B0-----:R-:W-:-:S13]  /*0450*/  ISETP.GE.AND P0, PT, R2, UR8, PT ;  /* 0x0000000802007c0c */ /* 0x001fda000bf06270 */
[----:B-1----:R-:W-:Y:S05]  /*0460*/  @P0 BRA `(.L_x_4) ;  /* 0x00000000004c0947 */ /* 0x002fea0003800000 */
[----:B------:R-:W-:Y:S01]  /*0470*/  IMAD R19, R15, UR4, RZ ;  /* 0x000000040f137c24 */ /* 0x000fe2000f8e02ff */
[----:B------:R-:W-:Y:S02]  /*0480*/  MOV R16, R2 ;  /* 0x0000000200107202 */ /* 0x000fe40000000f00 */
[----:B------:R-:W-:-:S07]  /*0490*/  PRMT R0, RZ, 0x7610, R0 ;  /* 0x00007610ff007816 */ /* 0x000fce0000000000 */
.L_x_5:
[--C-:B------:R-:W-:Y:S01]  /*04a0*/  IMAD.IADD R9, R19, 0x1, R16.reuse ;  /* 0x0000000113097824 */ /* 0x100fe200078e0210 */
[----:B------:R-:W-:Y:S02]  /*04b0*/  SHF.R.S32.HI R8, RZ, 0x1f, R16 ;  /* 0x0000001fff087819 */ /* 0x000fe40000011410 */
[----:B------:R-:W-:Y:S02]  /*04c0*/  IADD3 R11, P0, PT, R5, R16, RZ ;  /* 0x00000010050b7210 */ /* 0x000fe40007f1e0ff */
[----:B------:R-:W-:Y:S02]  /*04d0*/  IADD3 R17, P1, PT, R9, R4, RZ ;  /* 0x0000000409117210 */ /* 0x000fe40007f3e0ff */
[----:B------:R-:W-:Y:S02]  /*04e0*/  LEA.HI.X.SX32 R20, R5, R8, 0x1, P0 ;  /* 0x0000000805147211 */ /* 0x000fe400000f0eff */
[----:B------:R-:W-:Y:S02]  /*04f0*/  LEA R10, P0, R11, UR12, 0x1 ;  /* 0x0000000c0b0a7c11 */ /* 0x000fe4000f8008ff */
[----:B------:R-:W-:-:S02]  /*0500*/  LEA.HI.X.SX32 R18, R9, R6, 0x1, P1 ;  /* 0x0000000609127211 */ /* 0x000fc400008f0eff */
[----:B------:R-:W-:Y:S02]  /*0510*/  LEA R8, P1, R17, UR14, 0x1 ;  /* 0x0000000e11087c11 */ /* 0x000fe4000f8208ff */
[----:B------:R-:W-:Y:S02]  /*0520*/  LEA.HI.X R11, R11, UR13, R20, 0x1, P0 ;  /* 0x0000000d0b0b7c11 */ /* 0x000fe400080f0c14 */
[----:B------:R-:W-:-:S04]  /*0530*/  LEA.HI.X R9, R17, UR15, R18, 0x1, P1 ;  /* 0x0000000f11097c11 */ /* 0x000fc800088f0c12 */
[----:B------:R-:W2:Y:S04]  /*0540*/  LDG.E.U16.CONSTANT R11, desc[UR6][R10.64] ;  /* 0x000000060a0b7981 */ /* 0x000ea8000c1e9500 */
[----:B------:R-:W2:Y:S01]  /*0550*/  LDG.E.U16.CONSTANT R8, desc[UR6][R8.64] ;  /* 0x0000000608087981 */ /* 0x000ea2000c1e9500 */
[----:B------:R-:W-:-:S05]  /*0560*/  VIADD R16, R16, UR5 ;  /* 0x0000000510107c36 */ /* 0x000fca0008000000 */
[----:B------:R-:W-:Y:S01]  /*0570*/  ISETP.GE.AND P0, PT, R16, UR8, PT ;  /* 0x0000000810007c0c */ /* 0x000fe2000bf06270 */
[----:B--2---:R-:W-:-:S12]  /*0580*/  HFMA2 R0, R11.H0_H0, R8.H0_H0, R0.H0_H0 ;  /* 0x200000080b007231 */ /* 0x004fd80000040800 */
[----:B------:R-:W-:Y:S05]  /*0590*/  @!P0 BRA `(.L_x_5) ;  /* 0xfffffffc00c08947 */ /* 0x000fea000383ffff */
.L_x_4:
[----:B------:R-:W-:Y:S05]  /*05a0*/  BSYNC.RECONVERGENT B0 ;  /* 0x0000000000007941 */ /* 0x000fea0003800200 */
.L_x_3:
[----:B------:R-:W-:Y:S01]  /*05b0*/  HADD2.F32 R8, -RZ, R0.H0_H0 ;  /* 0x20000000ff087230 */ /* 0x000fe20000004100 */
[----:B------:R-:W0:Y:S01]  /*05c0*/  LDCU.64 UR10, c[0x0][0x390] ;  /* 0x00007200ff0a77ac */ /* 0x000e220008000a00 */
[----:B------:R-:W-:Y:S03]  /*05d0*/  BSSY.RECONVERGENT B0, `(.L_x_6) ;  /* 0x0000027000007945 */ /* 0x000fe60003800200 */
[----:B------:R-:W-:-:S05]  /*05e0*/  FMUL R11, R14, R8 ;  /* 0x000000080e0b7220 */ /* 0x000fca0000400000 */
[----:B------:R-:W-:-:S05]  /*05f0*/  F2FP.F16.F32.PACK_AB R0, RZ, R11 ;  /* 0x0000000bff00723e */ /* 0x000fca00000000ff */
[C---:B------:R-:W-:Y:S02]  /*0600*/  HSETP2.GEU.AND P1, PT, |R0|.reuse.H0_H0, 8.523464202880859375e-06, 8.523464202880859375e-06, PT ;  /* 0x008f008f00007434 */ /* 0x040fe40003f2ea00 */
[----:B------:R-:W-:-:S05]  /*0610*/  HSETP2.GT.AND P0, PT, |R0|.H0_H0, RZ.H0_H0, PT ;  /* 0x200000ff00007234 */ /* 0x000fca0003f04a00 */
[----:B------:R-:W-:-:S13]  /*0620*/  PLOP3.LUT P0, PT, P1, P0, PT, 0xf2, 0x2f ;  /* 0x00000000002f781c */ /* 0x000fda0000f01e72 */
[--C-:B------:R-:W-:Y:S01]  /*0630*/  @!P0 FFMA R9, -R13, R11, R8.reuse ;  /* 0x0000000b0d098223 */ /* 0x100fe20000000108 */
[----:B------:R-:W-:-:S03]  /*0640*/  PRMT R8, R0, 0x7610, R8 ;  /* 0x0000761000087816 */ /* 0x000fc60000000008 */
[----:B------:R-:W-:-:S05]  /*0650*/  @!P0 FFMA R9, R14, R9, R11 ;  /* 0x000000090e098223 */ /* 0x000fca000000000b */
[----:B------:R-:W-:-:S05]  /*0660*/  @!P0 F2FP.F16.F32.PACK_AB R8, RZ, R9 ;  /* 0x00000009ff08823e */ /* 0x000fca00000000ff */
[----:B------:R-:W-:Y:S01]  /*0670*/  HADD2.F32 R0, -RZ, R8.H0_H0 ;  /* 0x20000008ff007230 */ /* 0x000fe20000004100 */
[----:B------:R-:W-:-:S04]  /*0680*/  HSETP2.EQ.AND P1, P0, R8.H0_H0, 0.0226898193359375, 0.007297515869140625, PT ;  /* 0x25cf1f7908007434 */ /* 0x000fc80003822800 */
[----:B------:R-:W-:Y:S01]  /*0690*/  FFMA R0, R0, 1.4426950216293334961, -RZ ;  /* 0x3fb8aa3b00007823 */ /* 0x000fe200000008ff */
[----:B------:R-:W-:Y:S02]  /*06a0*/  SEL R10, RZ, 0x3c00, !P1 ;  /* 0x00003c00ff0a7807 */ /* 0x000fe40004800000 */
[----:B------:R-:W-:Y:S02]  /*06b0*/  HSETP2.EQ.AND P1, P2, R8.H0_H0, -2.966796875, -2.615234375, PT ;  /* 0xc1efc13b08007434 */ /* 0x000fe40003a22800 */
[----:B------:R-:W-:Y:S01]  /*06c0*/  SEL R8, RZ, 0x3c00, !P0 ;  /* 0x00003c00ff087807 */ /* 0x000fe20004000000 */
[----:B------:R-:W1:Y:S01]  /*06d0*/  MUFU.EX2 R0, R0 ;  /* 0x0000000000007308 */ /* 0x000e620000000800 */
[----:B------:R-:W-:Y:S02]  /*06e0*/  ISETP.GE.AND P0, PT, R2, UR8, PT ;  /* 0x0000000802007c0c */ /* 0x000fe4000bf06270 */
[----:B------:R-:W-:Y:S02]  /*06f0*/  SEL R11, RZ, 0x3c00, !P1 ;  /* 0x00003c00ff0b7807 */ /* 0x000fe40004800000 */
[----:B-1----:R-:W-:-:S05]  /*0700*/  F2FP.F16.F32.PACK_AB R9, RZ, R0 ;  /* 0x00000000ff09723e */ /* 0x002fca00000000ff */
[----:B------:R-:W-:-:S04]  /*0710*/  HFMA2 R9, R10.H0_H0, -0.0009765625, -0.0009765625, R9.H0_H0 ;  /* 0x940094000a097831 */ /* 0x000fc80000040809 */
[----:B------:R-:W-:Y:S01]  /*0720*/  HFMA2 R8, R8.H0_H0, -0.0009765625, -0.0009765625, R9.H0_H0 ;  /* 0x9400940008087831 */ /* 0x000fe20000040809 */
[----:B------:R-:W-:-:S03]  /*0730*/  SEL R9, RZ, 0x3c00, !P2 ;  /* 0x00003c00ff097807 */ /* 0x000fc60005000000 */
[----:B------:R-:W-:-:S04]  /*0740*/  HFMA2 R8, R11.H0_H0, 6.103515625e-05, 6.103515625e-05, R8.H0_H0 ;  /* 0x040004000b087831 */ /* 0x000fc80000040808 */
[----:B------:R-:W-:-:S04]  /*0750*/  HFMA2 R11, R9.H0_H0, 3.0517578125e-05, 3.0517578125e-05, R8.H0_H0 ;  /* 0x02000200090b7831 */ /* 0x000fc80000040808 */
[----:B------:R-:W-:Y:S01]  /*0760*/  HADD2 R12, R12.H0_H0, R11.H0_H0 ;  /* 0x2000000b0c0c7230 */ /* 0x000fe20000000800 */
[----:B0-----:R-:W-:Y:S06]  /*0770*/  @P0 BRA `(.L_x_7) ;  /* 0x0000000000300947 */ /* 0x001fec0003800000 */
[----:B------:R-:W-:Y:S02]  /*0780*/  IMAD R17, R15, UR4, RZ ;  /* 0x000000040f117c24 */ /* 0x000fe4000f8e02ff */
[----:B------:R-:W-:-:S07]  /*0790*/  IMAD.MOV.U32 R0, RZ, RZ, R2 ;  /* 0x000000ffff007224 */ /* 0x000fce00078e0002 */
.L_x_8:
[----:B------:R-:W-:-:S05]  /*07a0*/  IMAD.IADD R9, R17, 0x1, R0 ;  /* 0x0000000111097824 */ /* 0x000fca00078e0200 */
[----:B------:R-:W-:-:S04]  /*07b0*/  IADD3 R10, P0, PT, R9, R4, RZ ;  /* 0x00000004090a7210 */ /* 0x000fc80007f1e0ff */
[----:B------:R-:W-:Y:S02]  /*07c0*/  LEA.HI.X.SX32 R9, R9, R6, 0x1, P0 ;  /* 0x0000000609097211 */ /* 0x000fe400000f0eff */
[----:B------:R-:W-:-:S04]  /*07d0*/  LEA R8, P0, R10, UR10, 0x1 ;  /* 0x0000000a0a087c11 */ /* 0x000fc8000f8008ff */
[----:B------:R-:W-:-:S05]  /*07e0*/  LEA.HI.X R9, R10, UR11, R9, 0x1, P0 ;  /* 0x0000000b0a097c11 */ /* 0x000fca00080f0c09 */
[----:B------:R-:W2:Y:S01]  /*07f0*/  LDG.E.U16.CONSTANT R8, desc[UR6][R8.64] ;  /* 0x0000000608087981 */ /* 0x000ea2000c1e9500 */
[----:B------:R-:W-:-:S04]  /*0800*/  IADD3 R0, PT, PT, R0, UR5, RZ ;  /* 0x0000000500007c10 */ /* 0x000fc8000fffe0ff */
[----:B------:R-:W-:Y:S01]  /*0810*/  ISETP.GE.AND P0, PT, R0, UR8, PT ;  /* 0x0000000800007c0c */ /* 0x000fe2000bf06270 */
[----:B--2---:R-:W-:-:S12]  /*0820*/  HFMA2 R7, R11.H0_H0, R8.H0_H0, R7.H0_H0 ;  /* 0x200000080b077231 */ /* 0x004fd80000040807 */
[----:B------:R-:W-:Y:S05]  /*0830*/  @!P0 BRA `(.L_x_8) ;  /* 0xfffffffc00d88947 */ /* 0x000fea000383ffff */
.L_x_7:
[----:B------:R-:W-:Y:S05]  /*0840*/  BSYNC.RECONVERGENT B0 ;  /* 0x0000000000007941 */ /* 0x000fea0003800200 */
.L_x_6:
[----:B------:R-:W-:-:S06]  /*0850*/  UIADD3 UR4, UPT, UPT, UR4, 0x1, URZ ;  /* 0x0000000104047890 */ /* 0x000fcc000fffe0ff */
[----:B------:R-:W-:-:S13]  /*0860*/  ISETP.NE.AND P0, PT, R3, UR4, PT ;  /* 0x0000000403007c0c */ /* 0x000fda000bf05270 */
[----:B------:R-:W-:Y:S05]  /*0870*/  @P0 BRA `(.L_x_9) ;  /* 0xfffffff800e40947 */ /* 0x000fea000383ffff */
.L_x_0:
[----:B------:R-:W-:-:S13]  /*0880*/  ISETP.GE.AND P0, PT, R2, UR8, PT ;  /* 0x0000000802007c0c */ /* 0x000fda000bf06270 */
[----:B------:R-:W-:Y:S05]  /*0890*/  @P0 EXIT ;  /* 0x000000000000094d */ /* 0x000fea0003800000 */
[----:B------:R-:W-:Y:S01]  /*08a0*/  HADD2.F32 R12, -RZ, R12.H0_H0 ;  /* 0x2000000cff0c7230 */ /* 0x000fe20000004100 */
[----:B------:R-:W0:Y:S01]  /*08b0*/  LDC.64 R8, c[0x0][0x398] ;  /* 0x0000e600ff087b82 */ /* 0x000e220000000a00 */
[----:B------:R-:W-:Y:S01]  /*08c0*/  HADD2.F32 R7, -RZ, R7.H0_H0 ;  /* 0x20000007ff077230 */ /* 0x000fe20000004100 */
[----:B------:R-:W1:Y:S01]  /*08d0*/  LDCU UR4, c[0x0][0x360] ;  /* 0x00006c00ff0477ac */ /* 0x000e620008000800 */
[----:B------:R-:W2:Y:S01]  /*08e0*/  MUFU.RCP R0, R12 ;  /* 0x0000000c00007308 */ /* 0x000ea20000001000 */
[----:B------:R-:W3:Y:S02]  /*08f0*/  LDCU UR5, c[0x0][0x3ac] ;  /* 0x00007580ff0577ac */ /* 0x000ee40008000800 */
[----:B--2---:R-:W-:-:S04]  /*0900*/  FMUL R3, R7, R0 ;  /* 0x0000000007037220 */ /* 0x004fc80000400000 */
[-C--:B------:R-:W-:Y:S01]  /*0910*/  FFMA R7, -R12, R3.reuse, R7 ;  /* 0x000000030c077223 */ /* 0x080fe20000000107 */
[----:B------:R-:W-:-:S03]  /*0920*/  F2FP.F16.F32.PACK_AB R4, RZ, R3 ;  /* 0x00000003ff04723e */ /* 0x000fc600000000ff */
[----:B------:R-:W-:Y:S02]  /*0930*/  FFMA R7, R0, R7, R3 ;  /* 0x0000000700077223 */ /* 0x000fe40000000003 */
[C---:B------:R-:W-:Y:S02]  /*0940*/  HSETP2.GEU.AND P1, PT, |R4|.reuse.H0_H0, 8.523464202880859375e-06, 8.523464202880859375e-06, PT ;  /* 0x008f008f04007434 */ /* 0x040fe40003f2ea00 */
[----:B------:R-:W-:Y:S02]  /*0950*/  HSETP2.GT.AND P0, PT, |R4|.H0_H0, RZ.H0_H0, PT ;  /* 0x200000ff04007234 */ /* 0x000fe40003f04a00 */
[----:B------:R-:W-:-:S03]  /*0960*/  F2FP.F16.F32.PACK_AB R0, RZ, R7 ;  /* 0x00000007ff00723e */ /* 0x000fc600000000ff */
[----:B-1-3--:R-:W-:-:S13]  /*0970*/  PLOP3.LUT P0, PT, P1, P0, PT, 0xf2, 0x2f ;  /* 0x00000000002f781c */ /* 0x00afda0000f01e72 */
.L_x_10:
[----:B-1----:R-:W-:Y:S01]  /*0980*/  IMAD.IADD R7, R5, 0x1, R2 ;  /* 0x0000000105077824 */ /* 0x002fe200078e0202 */
[----:B------:R-:W-:Y:S01]  /*0990*/  PRMT R3, R4, 0x7610, R3 ;  /* 0x0000761004037816 */ /* 0x000fe20000000003 */
[----:B------:R-:W-:Y:S02]  /*09a0*/  VIADD R2, R2, UR4 ;  /* 0x0000000402027c36 */ /* 0x000fe40008000000 */
[----:B0-----:R-:W-:Y:S01]  /*09b0*/  IMAD.WIDE R6, R7, 0x2, R8 ;  /* 0x0000000207067825 */ /* 0x001fe200078e0208 */
[----:B------:R-:W-:Y:S02]  /*09c0*/  @!P0 PRMT R3, R0, 0x7610, R3 ;  /* 0x0000761000038816 */ /* 0x000fe40000000003 */
[----:B------:R-:W-:-:S03]  /*09d0*/  ISETP.GE.AND P1, PT, R2, UR5, PT ;  /* 0x0000000502007c0c */ /* 0x000fc6000bf26270 */
[----:B------:R1:W-:Y:S10]  /*09e0*/  STG.E.U16 desc[UR6][R6.64], R3 ;  /* 0x0000000306007986 */ /* 0x0003f4000c101506 */
[----:B------:R-:W-:Y:S05]  /*09f0*/  @!P1 BRA `(.L_x_10) ;  /* 0xfffffffc00e09947 */ /* 0x000fea000383ffff */
[----:B------:R-:W-:Y:S05]  /*0a00*/  EXIT ;  /* 0x000000000000794d */ /* 0x000fea0003800000 */
        .weak           $__internal_0_$__cuda_sm20_sqrt_rn_f32_slowpath
        .type           $__internal_0_$__cuda_sm20_sqrt_rn_f32_slowpath,@function
        .size           $__internal_0_$__cuda_sm20_sqrt_rn_f32_slowpath,(.L_x_13 - $__internal_0_$__cuda_sm20_sqrt_rn_f32_slowpath)
$__internal_0_$__cuda_sm20_sqrt_rn_f32_slowpath:
[----:B------:R-:W-:-:S13]  /*0a10*/  LOP3.LUT P0, RZ, R0, 0x7fffffff, RZ, 0xc0, !PT ;  /* 0x7fffffff00ff7812 */ /* 0x000fda000780c0ff */
[----:B------:R-:W-:Y:S01]  /*0a20*/  @!P0 IMAD.MOV.U32 R7, RZ, RZ, R0 ;  /* 0x000000ffff078224 */ /* 0x000fe200078e0000 */
[----:B------:R-:W-:Y:S06]  /*0a30*/  @!P0 BRA `(.L_x_11) ;  /* 0x0000000000448947 */ /* 0x000fec0003800000 */
[----:B------:R-:W-:-:S13]  /*0a40*/  FSETP.GEU.FTZ.AND P0, PT, R0, RZ, PT ;  /* 0x000000ff0000720b */ /* 0x000fda0003f1e000 */
[----:B------:R-:W-:Y:S01]  /*0a50*/  @!P0 IMAD.MOV.U32 R7, RZ, RZ, 0x7fffffff ;  /* 0x7fffffffff078424 */ /* 0x000fe200078e00ff */
[----:B------:R-:W-:Y:S06]  /*0a60*/  @!P0 BRA `(.L_x_11) ;  /* 0x0000000000388947 */ /* 0x000fec0003800000 */
[----:B------:R-:W-:-:S13]  /*0a70*/  FSETP.GTU.FTZ.AND P0, PT, |R0|, +INF , PT ;  /* 0x7f8000000000780b */ /* 0x000fda0003f1c200 */
[----:B------:R-:W-:Y:S01]  /*0a80*/  @P0 FADD.FTZ R7, R0, 1 ;  /* 0x3f80000000070421 */ /* 0x000fe20000010000 */
[----:B------:R-:W-:Y:S06]  /*0a90*/  @P0 BRA `(.L_x_11) ;  /* 0x00000000002c0947 */ /* 0x000fec0003800000 */
[----:B------:R-:W-:-:S13]  /*0aa0*/  FSETP.NEU.FTZ.AND P0, PT, |R0|, +INF , PT ;  /* 0x7f8000000000780b */ /* 0x000fda0003f1d200 */
[----:B------:R-:W-:Y:S01]  /*0ab0*/  @!P0 MOV R7, R0 ;  /* 0x0000000000078202 */ /* 0x000fe20000000f00 */
[----:B------:R-:W-:Y:S06]  /*0ac0*/  @!P0 BRA `(.L_x_11) ;  /* 0x0000000000208947 */ /* 0x000fec0003800000 */
[----:B------:R-:W-:-:S04]  /*0ad0*/  FFMA R0, R0, 1.84467440737095516160e+19, RZ ;  /* 0x5f80000000007823 */ /* 0x000fc800000000ff */
[----:B------:R-:W0:Y:S02]  /*0ae0*/  MUFU.RSQ R7, R0 ;  /* 0x0000000000077308 */ /* 0x000e240000001400 */
[----:B0-----:R-:W-:Y:S01]  /*0af0*/  FMUL.FTZ R9, R0, R7 ;  /* 0x0000000700097220 */ /* 0x001fe20000410000 */
[----:B------:R-:W-:-:S03]  /*0b00*/  FMUL.FTZ R7, R7, 0.5 ;  /* 0x3f00000007077820 */ /* 0x000fc60000410000 */
[----:B------:R-:W-:-:S04]  /*0b10*/  FADD.FTZ R8, -R9, -RZ ;  /* 0x800000ff09087221 */ /* 0x000fc80000010100 */
[----:B------:R-:W-:-:S04]  /*0b20*/  FFMA R8, R9, R8, R0 ;  /* 0x0000000809087223 */ /* 0x000fc80000000000 */
[----:B------:R-:W-:-:S04]  /*0b30*/  FFMA R7, R8, R7, R9 ;  /* 0x0000000708077223 */ /* 0x000fc80000000009 */
[----:B------:R-:W-:-:S07]  /*0b40*/  FMUL.FTZ R7, R7, 2.3283064365386962891e-10 ;  /* 0x2f80000007077820 */ /* 0x000fce0000410000 */
.L_x_11:
[----:B------:R-:W-:Y:S02]  /*0b50*/  IMAD.MOV.U32 R8, RZ, RZ, R10 ;  /* 0x000000ffff087224 */ /* 0x000fe400078e000a */
[----:B------:R-:W-:-:S04]  /*0b60*/  IMAD.MOV.U32 R9, RZ, RZ, 0x0 ;  /* 0x00000000ff097424 */ /* 0x000fc800078e00ff */
[----:B------:R-:W-:Y:S05]  /*0b70*/  RET.REL.NODEC R8 `(_Z15flashmla_decodePK6__halfS1_S1_PS_PKiiii) ;  /* 0xfffffff408207950 */ /* 0x000fea0003c3ffff */
.L_x_12:
[----:B------:R-:W-:-:S00]  /*0b80*/  BRA `(.L_x_12) ;  /* 0xfffffffc00fc7947 */ /* 0x000fc0000383ffff */
[----:B------:R-:W-:-:S00]  /*0b90*/  NOP ;  /* 0x0000000000007918 */ /* 0x000fc00000000000 */
        /* <DEDUP_REMOVED lines=14> */
.L_x_13:


//--------------------- .nv.shared.reserved.0     --------------------------
	.section	.nv.shared.reserved.0,"aw",@nobits
	.weak		__nv_reservedSMEM_offset_0_alias
	.size		__nv_reservedSMEM_offset_0_alias, 0, 64
	.other		__nv_reservedSMEM_offset_0_alias,@"STO_CUDA_RESERVED_SHARED STV_DEFAULT"
__nv_reservedSMEM_offset_0_alias:
	.zero		0
	.zero		64


//--------------------- .nv.constant0._Z15flashmla_decodePK6__halfS1_S1_PS_PKiiii --------------------------
	.section	.nv.constant0._Z15flashmla_decodePK6__halfS1_S1_PS_PKiiii,"a",@progbits
	.sectionflags	@""
	.align	4
.nv.constant0._Z15flashmla_decodePK6__halfS1_S1_PS_PKiiii:
	.zero		948


//--------------------- SYMBOLS --------------------------

	.type		.nv.reservedSmem.offset0,@object
	.size		.nv.reservedSmem.offset0,0x4
